//
// Generated by NVIDIA NVVM Compiler
//
// Compiler Build ID: CL-36424714
// Cuda compilation tools, release 13.0, V13.0.88
// Based on NVVM 20.0.0
//

.version 9.0
.target sm_100
.address_size 64

	// .globl	_Z19sequentialAddKernelPfS_S_i

.visible .entry _Z19sequentialAddKernelPfS_S_i(
	.param .u64 .ptr .align 1 _Z19sequentialAddKernelPfS_S_i_param_0,
	.param .u64 .ptr .align 1 _Z19sequentialAddKernelPfS_S_i_param_1,
	.param .u64 .ptr .align 1 _Z19sequentialAddKernelPfS_S_i_param_2,
	.param .u32 _Z19sequentialAddKernelPfS_S_i_param_3
)
{
	.reg .pred 	%p<10>;
	.reg .b32 	%r<23>;
	.reg .b32 	%f<88>;
	.reg .b64 	%rd<40>;

	ld.param.u64 	%rd22, [_Z19sequentialAddKernelPfS_S_i_param_0];
	ld.param.u64 	%rd23, [_Z19sequentialAddKernelPfS_S_i_param_1];
	ld.param.u64 	%rd24, [_Z19sequentialAddKernelPfS_S_i_param_2];
	ld.param.u32 	%r16, [_Z19sequentialAddKernelPfS_S_i_param_3];
	cvta.to.global.u64 	%rd1, %rd24;
	cvta.to.global.u64 	%rd2, %rd23;
	cvta.to.global.u64 	%rd3, %rd22;
	setp.lt.s32 	%p1, %r16, 1;
	@%p1 bra 	$L__BB0_13;
	and.b32  	%r1, %r16, 15;
	setp.lt.u32 	%p2, %r16, 16;
	mov.b32 	%r20, 0;
	@%p2 bra 	$L__BB0_4;
	and.b32  	%r20, %r16, 2147483632;
	neg.s32 	%r18, %r20;
	add.s64 	%rd36, %rd3, 32;
	add.s64 	%rd35, %rd2, 32;
	add.s64 	%rd34, %rd1, 32;
$L__BB0_3:
	.pragma "nounroll";
	ld.global.f32 	%f1, [%rd36+-32];
	ld.global.f32 	%f2, [%rd35+-32];
	add.f32 	%f3, %f1, %f2;
	st.global.f32 	[%rd34+-32], %f3;
	ld.global.f32 	%f4, [%rd36+-28];
	ld.global.f32 	%f5, [%rd35+-28];
	add.f32 	%f6, %f4, %f5;
	st.global.f32 	[%rd34+-28], %f6;
	ld.global.f32 	%f7, [%rd36+-24];
	ld.global.f32 	%f8, [%rd35+-24];
	add.f32 	%f9, %f7, %f8;
	st.global.f32 	[%rd34+-24], %f9;
	ld.global.f32 	%f10, [%rd36+-20];
	ld.global.f32 	%f11, [%rd35+-20];
	add.f32 	%f12, %f10, %f11;
	st.global.f32 	[%rd34+-20], %f12;
	ld.global.f32 	%f13, [%rd36+-16];
	ld.global.f32 	%f14, [%rd35+-16];
	add.f32 	%f15, %f13, %f14;
	st.global.f32 	[%rd34+-16], %f15;
	ld.global.f32 	%f16, [%rd36+-12];
	ld.global.f32 	%f17, [%rd35+-12];
	add.f32 	%f18, %f16, %f17;
	st.global.f32 	[%rd34+-12], %f18;
	ld.global.f32 	%f19, [%rd36+-8];
	ld.global.f32 	%f20, [%rd35+-8];
	add.f32 	%f21, %f19, %f20;
	st.global.f32 	[%rd34+-8], %f21;
	ld.global.f32 	%f22, [%rd36+-4];
	ld.global.f32 	%f23, [%rd35+-4];
	add.f32 	%f24, %f22, %f23;
	st.global.f32 	[%rd34+-4], %f24;
	ld.global.f32 	%f25, [%rd36];
	ld.global.f32 	%f26, [%rd35];
	add.f32 	%f27, %f25, %f26;
	st.global.f32 	[%rd34], %f27;
	ld.global.f32 	%f28, [%rd36+4];
	ld.global.f32 	%f29, [%rd35+4];
	add.f32 	%f30, %f28, %f29;
	st.global.f32 	[%rd34+4], %f30;
	ld.global.f32 	%f31, [%rd36+8];
	ld.global.f32 	%f32, [%rd35+8];
	add.f32 	%f33, %f31, %f32;
	st.global.f32 	[%rd34+8], %f33;
	ld.global.f32 	%f34, [%rd36+12];
	ld.global.f32 	%f35, [%rd35+12];
	add.f32 	%f36, %f34, %f35;
	st.global.f32 	[%rd34+12], %f36;
	ld.global.f32 	%f37, [%rd36+16];
	ld.global.f32 	%f38, [%rd35+16];
	add.f32 	%f39, %f37, %f38;
	st.global.f32 	[%rd34+16], %f39;
	ld.global.f32 	%f40, [%rd36+20];
	ld.global.f32 	%f41, [%rd35+20];
	add.f32 	%f42, %f40, %f41;
	st.global.f32 	[%rd34+20], %f42;
	ld.global.f32 	%f43, [%rd36+24];
	ld.global.f32 	%f44, [%rd35+24];
	add.f32 	%f45, %f43, %f44;
	st.global.f32 	[%rd34+24], %f45;
	ld.global.f32 	%f46, [%rd36+28];
	ld.global.f32 	%f47, [%rd35+28];
	add.f32 	%f48, %f46, %f47;
	st.global.f32 	[%rd34+28], %f48;
	add.s32 	%r18, %r18, 16;
	add.s64 	%rd36, %rd36, 64;
	add.s64 	%rd35, %rd35, 64;
	add.s64 	%rd34, %rd34, 64;
	setp.ne.s32 	%p3, %r18, 0;
	@%p3 bra 	$L__BB0_3;
$L__BB0_4:
	setp.eq.s32 	%p4, %r1, 0;
	@%p4 bra 	$L__BB0_13;
	and.b32  	%r7, %r16, 7;
	setp.lt.u32 	%p5, %r1, 8;
	@%p5 bra 	$L__BB0_7;
	mul.wide.u32 	%rd25, %r20, 4;
	add.s64 	%rd26, %rd3, %rd25;
	ld.global.f32 	%f49, [%rd26];
	add.s64 	%rd27, %rd2, %rd25;
	ld.global.f32 	%f50, [%rd27];
	add.f32 	%f51, %f49, %f50;
	add.s64 	%rd28, %rd1, %rd25;
	st.global.f32 	[%rd28], %f51;
	ld.global.f32 	%f52, [%rd26+4];
	ld.global.f32 	%f53, [%rd27+4];
	add.f32 	%f54, %f52, %f53;
	st.global.f32 	[%rd28+4], %f54;
	ld.global.f32 	%f55, [%rd26+8];
	ld.global.f32 	%f56, [%rd27+8];
	add.f32 	%f57, %f55, %f56;
	st.global.f32 	[%rd28+8], %f57;
	ld.global.f32 	%f58, [%rd26+12];
	ld.global.f32 	%f59, [%rd27+12];
	add.f32 	%f60, %f58, %f59;
	st.global.f32 	[%rd28+12], %f60;
	ld.global.f32 	%f61, [%rd26+16];
	ld.global.f32 	%f62, [%rd27+16];
	add.f32 	%f63, %f61, %f62;
	st.global.f32 	[%rd28+16], %f63;
	ld.global.f32 	%f64, [%rd26+20];
	ld.global.f32 	%f65, [%rd27+20];
	add.f32 	%f66, %f64, %f65;
	st.global.f32 	[%rd28+20], %f66;
	ld.global.f32 	%f67, [%rd26+24];
	ld.global.f32 	%f68, [%rd27+24];
	add.f32 	%f69, %f67, %f68;
	st.global.f32 	[%rd28+24], %f69;
	ld.global.f32 	%f70, [%rd26+28];
	ld.global.f32 	%f71, [%rd27+28];
	add.f32 	%f72, %f70, %f71;
	st.global.f32 	[%rd28+28], %f72;
	add.s32 	%r20, %r20, 8;
$L__BB0_7:
	setp.eq.s32 	%p6, %r7, 0;
	@%p6 bra 	$L__BB0_13;
	and.b32  	%r10, %r16, 3;
	setp.lt.u32 	%p7, %r7, 4;
	@%p7 bra 	$L__BB0_10;
	mul.wide.u32 	%rd29, %r20, 4;
	add.s64 	%rd30, %rd3, %rd29;
	ld.global.f32 	%f73, [%rd30];
	add.s64 	%rd31, %rd2, %rd29;
	ld.global.f32 	%f74, [%rd31];
	add.f32 	%f75, %f73, %f74;
	add.s64 	%rd32, %rd1, %rd29;
	st.global.f32 	[%rd32], %f75;
	ld.global.f32 	%f76, [%rd30+4];
	ld.global.f32 	%f77, [%rd31+4];
	add.f32 	%f78, %f76, %f77;
	st.global.f32 	[%rd32+4], %f78;
	ld.global.f32 	%f79, [%rd30+8];
	ld.global.f32 	%f80, [%rd31+8];
	add.f32 	%f81, %f79, %f80;
	st.global.f32 	[%rd32+8], %f81;
	ld.global.f32 	%f82, [%rd30+12];
	ld.global.f32 	%f83, [%rd31+12];
	add.f32 	%f84, %f82, %f83;
	st.global.f32 	[%rd32+12], %f84;
	add.s32 	%r20, %r20, 4;
$L__BB0_10:
	setp.eq.s32 	%p8, %r10, 0;
	@%p8 bra 	$L__BB0_13;
	mul.wide.u32 	%rd33, %r20, 4;
	add.s64 	%rd39, %rd1, %rd33;
	add.s64 	%rd38, %rd2, %rd33;
	add.s64 	%rd37, %rd3, %rd33;
	neg.s32 	%r22, %r10;
$L__BB0_12:
	.pragma "nounroll";
	ld.global.f32 	%f85, [%rd37];
	ld.global.f32 	%f86, [%rd38];
	add.f32 	%f87, %f85, %f86;
	st.global.f32 	[%rd39], %f87;
	add.s64 	%rd39, %rd39, 4;
	add.s64 	%rd38, %rd38, 4;
	add.s64 	%rd37, %rd37, 4;
	add.s32 	%r22, %r22, 1;
	setp.ne.s32 	%p9, %r22, 0;
	@%p9 bra 	$L__BB0_12;
$L__BB0_13:
	ret;

}
	// .globl	_Z9addKernelPfS_S_i
.visible .entry _Z9addKernelPfS_S_i(
	.param .u64 .ptr .align 1 _Z9addKernelPfS_S_i_param_0,
	.param .u64 .ptr .align 1 _Z9addKernelPfS_S_i_param_1,
	.param .u64 .ptr .align 1 _Z9addKernelPfS_S_i_param_2,
	.param .u32 _Z9addKernelPfS_S_i_param_3
)
{
	.reg .pred 	%p<2>;
	.reg .b32 	%r<6>;
	.reg .b32 	%f<4>;
	.reg .b64 	%rd<11>;

	ld.param.u64 	%rd1, [_Z9addKernelPfS_S_i_param_0];
	ld.param.u64 	%rd2, [_Z9addKernelPfS_S_i_param_1];
	ld.param.u64 	%rd3, [_Z9addKernelPfS_S_i_param_2];
	ld.param.u32 	%r2, [_Z9addKernelPfS_S_i_param_3];
	mov.u32 	%r3, %ctaid.x;
	mov.u32 	%r4, %ntid.x;
	mov.u32 	%r5, %tid.x;
	mad.lo.s32 	%r1, %r3, %r4, %r5;
	setp.ge.s32 	%p1, %r1, %r2;
	@%p1 bra 	$L__BB1_2;
	cvta.to.global.u64 	%rd4, %rd1;
	cvta.to.global.u64 	%rd5, %rd2;
	cvta.to.global.u64 	%rd6, %rd3;
	mul.wide.s32 	%rd7, %r1, 4;
	add.s64 	%rd8, %rd4, %rd7;
	ld.global.f32 	%f1, [%rd8];
	add.s64 	%rd9, %rd5, %rd7;
	ld.global.f32 	%f2, [%rd9];
	add.f32 	%f3, %f1, %f2;
	add.s64 	%rd10, %rd6, %rd7;
	st.global.f32 	[%rd10], %f3;
$L__BB1_2:
	ret;

}


// ===== COMPILED SASS (sm_100) =====

	.target	sm_100

	.elftype	@"ET_EXEC"


//--------------------- .note.nv.tkinfo           --------------------------
	.section	.note.nv.tkinfo,"",@"SHT_NOTE"
	.sectionflags	@"SHF_NOTE_NV_TKINFO"
	.tkinfo
        /*0018*/ 	.word	0x00000002
        /*0030*/ 	.string	""
        /*0030*/ 	.string	"ptxas"
        /*0030*/ 	.string	"Cuda compilation tools, release 13.0, V13.0.88"
        /*0030*/ 	.string	"Build cuda_13.0.r13.0/compiler.36424714_0"
        /*0030*/ 	.string	"-arch sm_100 -m 64 "



//--------------------- .note.nv.cuinfo           --------------------------
	.section	.note.nv.cuinfo,"",@"SHT_NOTE"
	.sectionflags	@"SHF_NOTE_NV_CUINFO"
        /*0018*/ 	.short	0x0002
        /*001a*/ 	.short	0x0064
        /*001c*/ 	.short	0x0082
	.zero		2


//--------------------- .nv.info                  --------------------------
	.section	.nv.info,"",@"SHT_CUDA_INFO"
	.align	4


	//----- nvinfo : EIATTR_REGCOUNT
	.align		4
        /*0000*/ 	.byte	0x04, 0x2f
        /*0002*/ 	.short	(.L_1 - .L_0)
	.align		4
.L_0:
        /*0004*/ 	.word	index@(_Z19sequentialAddKernelPfS_S_i)
        /*0008*/ 	.word	0x00000014


	//----- nvinfo : EIATTR_FRAME_SIZE
	.align		4
.L_1:
        /*000c*/ 	.byte	0x04, 0x11
        /*000e*/ 	.short	(.L_3 - .L_2)
	.align		4
.L_2:
        /*0010*/ 	.word	index@(_Z19sequentialAddKernelPfS_S_i)
        /*0014*/ 	.word	0x00000000


	//----- nvinfo : EIATTR_REGCOUNT
	.align		4
.L_3:
        /*0018*/ 	.byte	0x04, 0x2f
        /*001a*/ 	.short	(.L_5 - .L_4)
	.align		4
.L_4:
        /*001c*/ 	.word	index@(_Z9addKernelPfS_S_i)
        /*0020*/ 	.word	0x0000000c


	//----- nvinfo : EIATTR_FRAME_SIZE
	.align		4
.L_5:
        /*0024*/ 	.byte	0x04, 0x11
        /*0026*/ 	.short	(.L_7 - .L_6)
	.align		4
.L_6:
        /*0028*/ 	.word	index@(_Z9addKernelPfS_S_i)
        /*002c*/ 	.word	0x00000000


	//----- nvinfo : EIATTR_MIN_STACK_SIZE
	.align		4
.L_7:
        /*0030*/ 	.byte	0x04, 0x12
        /*0032*/ 	.short	(.L_9 - .L_8)
	.align		4
.L_8:
        /*0034*/ 	.word	index@(_Z9addKernelPfS_S_i)
        /*0038*/ 	.word	0x00000000


	//----- nvinfo : EIATTR_MIN_STACK_SIZE
	.align		4
.L_9:
        /*003c*/ 	.byte	0x04, 0x12
        /*003e*/ 	.short	(.L_11 - .L_10)
	.align		4
.L_10:
        /*0040*/ 	.word	index@(_Z19sequentialAddKernelPfS_S_i)
        /*0044*/ 	.word	0x00000000
.L_11:


//--------------------- .nv.compat                --------------------------
	.section	.nv.compat,"",@"SHT_CUDA_COMPAT_INFO"
	.align	4
        /*0000*/ 	.byte	0x02, 0x09, 0x00, 0x00, 0x02, 0x02, 0x01, 0x00, 0x02, 0x05, 0x05, 0x00, 0x03, 0x07, 0x01, 0x01
        /*0010*/ 	.byte	0x02, 0x03, 0x00, 0x00, 0x02, 0x06, 0x01, 0x00, 0x04, 0x0b, 0x08, 0x00, 0x09, 0x00, 0x00, 0x00
        /*0020*/ 	.byte	0x00, 0x00, 0x00, 0x00


//--------------------- .nv.info._Z9addKernelPfS_S_i --------------------------
	.section	.nv.info._Z9addKernelPfS_S_i,"",@"SHT_CUDA_INFO"
	.sectionflags	@""
	.align	4


	//----- nvinfo : EIATTR_CUDA_API_VERSION
	.align		4
        /*0000*/ 	.byte	0x04, 0x37
        /*0002*/ 	.short	(.L_13 - .L_12)
.L_12:
        /*0004*/ 	.word	0x00000082


	//----- nvinfo : EIATTR_KPARAM_INFO
	.align		4
.L_13:
        /*0008*/ 	.byte	0x04, 0x17
        /*000a*/ 	.short	(.L_15 - .L_14)
.L_14:
        /*000c*/ 	.word	0x00000000
        /*0010*/ 	.short	0x0003
        /*0012*/ 	.short	0x0018
        /*0014*/ 	.byte	0x00, 0xf0, 0x11, 0x00


	//----- nvinfo : EIATTR_KPARAM_INFO
	.align		4
.L_15:
        /*0018*/ 	.byte	0x04, 0x17
        /*001a*/ 	.short	(.L_17 - .L_16)
.L_16:
        /*001c*/ 	.word	0x00000000
        /*0020*/ 	.short	0x0002
        /*0022*/ 	.short	0x0010
        /*0024*/ 	.byte	0x00, 0xf5, 0x21, 0x00


	//----- nvinfo : EIATTR_KPARAM_INFO
	.align		4
.L_17:
        /*0028*/ 	.byte	0x04, 0x17
        /*002a*/ 	.short	(.L_19 - .L_18)
.L_18:
        /*002c*/ 	.word	0x00000000
        /*0030*/ 	.short	0x0001
        /*0032*/ 	.short	0x0008
        /*0034*/ 	.byte	0x00, 0xf5, 0x21, 0x00


	//----- nvinfo : EIATTR_KPARAM_INFO
	.align		4
.L_19:
        /*0038*/ 	.byte	0x04, 0x17
        /*003a*/ 	.short	(.L_21 - .L_20)
.L_20:
        /*003c*/ 	.word	0x00000000
        /*0040*/ 	.short	0x0000
        /*0042*/ 	.short	0x0000
        /*0044*/ 	.byte	0x00, 0xf5, 0x21, 0x00


	//----- nvinfo : EIATTR_SPARSE_MMA_MASK
	.align		4
.L_21:
        /*0048*/ 	.byte	0x03, 0x50
        /*004a*/ 	.short	0x0000


	//----- nvinfo : EIATTR_MAXREG_COUNT
	.align		4
        /*004c*/ 	.byte	0x03, 0x1b
        /*004e*/ 	.short	0x00ff


	//----- nvinfo : EIATTR_MERCURY_ISA_VERSION
	.align		4
        /*0050*/ 	.byte	0x03, 0x5f
        /*0052*/ 	.short	0x0101


	//----- nvinfo : EIATTR_VRC_CTA_INIT_COUNT
	.align		4
        /*0054*/ 	.byte	0x02, 0x4a
	.zero		1
	.zero		1


	//----- nvinfo : EIATTR_EXIT_INSTR_OFFSETS
	.align		4
        /*0058*/ 	.byte	0x04, 0x1c
        /*005a*/ 	.short	(.L_23 - .L_22)


	//   ....[0]....
.L_22:
        /*005c*/ 	.word	0x00000070


	//   ....[1]....
        /*0060*/ 	.word	0x00000130


	//----- nvinfo : EIATTR_CBANK_PARAM_SIZE
	.align		4
.L_23:
        /*0064*/ 	.byte	0x03, 0x19
        /*0066*/ 	.short	0x001c


	//----- nvinfo : EIATTR_PARAM_CBANK
	.align		4
        /*0068*/ 	.byte	0x04, 0x0a
        /*006a*/ 	.short	(.L_25 - .L_24)
	.align		4
.L_24:
        /*006c*/ 	.word	index@(.nv.constant0._Z9addKernelPfS_S_i)
        /*0070*/ 	.short	0x0380
        /*0072*/ 	.short	0x001c


	//----- nvinfo : EIATTR_SW_WAR
	.align		4
.L_25:
        /*0074*/ 	.byte	0x04, 0x36
        /*0076*/ 	.short	(.L_27 - .L_26)
.L_26:
        /*0078*/ 	.word	0x00000008
.L_27:


//--------------------- .nv.info._Z19sequentialAddKernelPfS_S_i --------------------------
	.section	.nv.info._Z19sequentialAddKernelPfS_S_i,"",@"SHT_CUDA_INFO"
	.sectionflags	@""
	.align	4


	//----- nvinfo : EIATTR_CUDA_API_VERSION
	.align		4
        /*0000*/ 	.byte	0x04, 0x37
        /*0002*/ 	.short	(.L_29 - .L_28)
.L_28:
        /*0004*/ 	.word	0x00000082


	//----- nvinfo : EIATTR_KPARAM_INFO
	.align		4
.L_29:
        /*0008*/ 	.byte	0x04, 0x17
        /*000a*/ 	.short	(.L_31 - .L_30)
.L_30:
        /*000c*/ 	.word	0x00000000
        /*0010*/ 	.short	0x0003
        /*0012*/ 	.short	0x0018
        /*0014*/ 	.byte	0x00, 0xf0, 0x11, 0x00


	//----- nvinfo : EIATTR_KPARAM_INFO
	.align		4
.L_31:
        /*0018*/ 	.byte	0x04, 0x17
        /*001a*/ 	.short	(.L_33 - .L_32)
.L_32:
        /*001c*/ 	.word	0x00000000
        /*0020*/ 	.short	0x0002
        /*0022*/ 	.short	0x0010
        /*0024*/ 	.byte	0x00, 0xf5, 0x21, 0x00


	//----- nvinfo : EIATTR_KPARAM_INFO
	.align		4
.L_33:
        /*0028*/ 	.byte	0x04, 0x17
        /*002a*/ 	.short	(.L_35 - .L_34)
.L_34:
        /*002c*/ 	.word	0x00000000
        /*0030*/ 	.short	0x0001
        /*0032*/ 	.short	0x0008
        /*0034*/ 	.byte	0x00, 0xf5, 0x21, 0x00


	//----- nvinfo : EIATTR_KPARAM_INFO
	.align		4
.L_35:
        /*0038*/ 	.byte	0x04, 0x17
        /*003a*/ 	.short	(.L_37 - .L_36)
.L_36:
        /*003c*/ 	.word	0x00000000
        /*0040*/ 	.short	0x0000
        /*0042*/ 	.short	0x0000
        /*0044*/ 	.byte	0x00, 0xf5, 0x21, 0x00


	//----- nvinfo : EIATTR_SPARSE_MMA_MASK
	.align		4
.L_37:
        /*0048*/ 	.byte	0x03, 0x50
        /*004a*/ 	.short	0x0000


	//----- nvinfo : EIATTR_MAXREG_COUNT
	.align		4
        /*004c*/ 	.byte	0x03, 0x1b
        /*004e*/ 	.short	0x00ff


	//----- nvinfo : EIATTR_MERCURY_ISA_VERSION
	.align		4
        /*0050*/ 	.byte	0x03, 0x5f
        /*0052*/ 	.short	0x0101


	//----- nvinfo : EIATTR_VRC_CTA_INIT_COUNT
	.align		4
        /*0054*/ 	.byte	0x02, 0x4a
	.zero		1
	.zero		1


	//----- nvinfo : EIATTR_EXIT_INSTR_OFFSETS
	.align		4
        /*0058*/ 	.byte	0x04, 0x1c
        /*005a*/ 	.short	(.L_39 - .L_38)


	//   ....[0]....
.L_38:
        /*005c*/ 	.word	0x00000030


	//   ....[1]....
        /*0060*/ 	.word	0x00000680


	//   ....[2]....
        /*0064*/ 	.word	0x00000940


	//   ....[3]....
        /*0068*/ 	.word	0x00000b00


	//   ....[4]....
        /*006c*/ 	.word	0x00000ce0


	//----- nvinfo : EIATTR_CBANK_PARAM_SIZE
	.align		4
.L_39:
        /*0070*/ 	.byte	0x03, 0x19
        /*0072*/ 	.short	0x001c


	//----- nvinfo : EIATTR_PARAM_CBANK
	.align		4
        /*0074*/ 	.byte	0x04, 0x0a
        /*0076*/ 	.short	(.L_41 - .L_40)
	.align		4
.L_40:
        /*0078*/ 	.word	index@(.nv.constant0._Z19sequentialAddKernelPfS_S_i)
        /*007c*/ 	.short	0x0380
        /*007e*/ 	.short	0x001c


	//----- nvinfo : EIATTR_SW_WAR
	.align		4
.L_41:
        /*0080*/ 	.byte	0x04, 0x36
        /*0082*/ 	.short	(.L_43 - .L_42)
.L_42:
        /*0084*/ 	.word	0x00000008
.L_43:


//--------------------- .nv.callgraph             --------------------------
	.section	.nv.callgraph,"",@"SHT_CUDA_CALLGRAPH"
	.align	4
	.sectionentsize	8
	.align		4
        /*0000*/ 	.word	0x00000000
	.align		4
        /*0004*/ 	.word	0xffffffff
	.align		4
        /*0008*/ 	.word	0x00000000
	.align		4
        /*000c*/ 	.word	0xfffffffe
	.align		4
        /*0010*/ 	.word	0x00000000
	.align		4
        /*0014*/ 	.word	0xfffffffd
	.align		4
        /*0018*/ 	.word	0x00000000
	.align		4
        /*001c*/ 	.word	0xfffffffc


//--------------------- .text._Z9addKernelPfS_S_i --------------------------
	.section	.text._Z9addKernelPfS_S_i,"ax",@progbits
	.align	128
        .global         _Z9addKernelPfS_S_i
        .type           _Z9addKernelPfS_S_i,@function
        .size           _Z9addKernelPfS_S_i,(.L_x_7 - _Z9addKernelPfS_S_i)
        .other          _Z9addKernelPfS_S_i,@"STO_CUDA_ENTRY STV_DEFAULT"
_Z9addKernelPfS_S_i:
.text._Z9addKernelPfS_S_i:
[----:B------:R-:W-:Y:S01]  /*0000*/  LDC R1, c[0x0][0x37c] ;  /* 0x0000df00ff017b82 */ /* 0x000fe20000000800 */
[----:B------:R-:W0:Y:S07]  /*0010*/  S2R R0, SR_TID.X ;  /* 0x0000000000007919 */ /* 0x000e2e0000002100 */
[----:B------:R-:W0:Y:S01]  /*0020*/  S2UR UR4, SR_CTAID.X ;  /* 0x00000000000479c3 */ /* 0x000e220000002500 */
[----:B------:R-:W1:Y:S07]  /*0030*/  LDCU UR5, c[0x0][0x398] ;  /* 0x00007300ff0577ac */ /* 0x000e6e0008000800 */
[----:B------:R-:W0:Y:S02]  /*0040*/  LDC R9, c[0x0][0x360] ;  /* 0x0000d800ff097b82 */ /* 0x000e240000000800 */
[----:B0-----:R-:W-:-:S05]  /*0050*/  IMAD R9, R9, UR4, R0 ;  /* 0x0000000409097c24 */ /* 0x001fca000f8e0200 */
[----:B-1----:R-:W-:-:S13]  /*0060*/  ISETP.GE.AND P0, PT, R9, UR5, PT ;  /* 0x0000000509007c0c */ /* 0x002fda000bf06270 */
[----:B------:R-:W-:Y:S05]  /*0070*/  @P0 EXIT ;  /* 0x000000000000094d */ /* 0x000fea0003800000 */
[----:B------:R-:W0:Y:S01]  /*0080*/  LDC.64 R2, c[0x0][0x380] ;  /* 0x0000e000ff027b82 */ /* 0x000e220000000a00 */
[----:B------:R-:W1:Y:S07]  /*0090*/  LDCU.64 UR4, c[0x0][0x358] ;  /* 0x00006b00ff0477ac */ /* 0x000e6e0008000a00 */
[----:B------:R-:W2:Y:S08]  /*00a0*/  LDC.64 R4, c[0x0][0x388] ;  /* 0x0000e200ff047b82 */ /* 0x000eb00000000a00 */
[----:B------:R-:W3:Y:S01]  /*00b0*/  LDC.64 R6, c[0x0][0x390] ;  /* 0x0000e400ff067b82 */ /* 0x000ee20000000a00 */
[----:B0-----:R-:W-:-:S06]  /*00c0*/  IMAD.WIDE R2, R9, 0x4, R2 ;  /* 0x0000000409027825 */ /* 0x001fcc00078e0202 */
[----:B-1----:R-:W4:Y:S01]  /*00d0*/  LDG.E R2, desc[UR4][R2.64] ;  /* 0x0000000402027981 */ /* 0x002f22000c1e1900 */
[----:B--2---:R-:W-:-:S06]  /*00e0*/  IMAD.WIDE R4, R9, 0x4, R4 ;  /* 0x0000000409047825 */ /* 0x004fcc00078e0204 */
[----:B------:R-:W4:Y:S01]  /*00f0*/  LDG.E R5, desc[UR4][R4.64] ;  /* 0x0000000404057981 */ /* 0x000f22000c1e1900 */
[----:B---3--:R-:W-:-:S04]  /*0100*/  IMAD.WIDE R6, R9, 0x4, R6 ;  /* 0x0000000409067825 */ /* 0x008fc800078e0206 */
[----:B----4-:R-:W-:-:S05]  /*0110*/  FADD R9, R2, R5 ;  /* 0x0000000502097221 */ /* 0x010fca0000000000 */
[----:B------:R-:W-:Y:S01]  /*0120*/  STG.E desc[UR4][R6.64], R9 ;  /* 0x0000000906007986 */ /* 0x000fe2000c101904 */
[----:B------:R-:W-:Y:S05]  /*0130*/  EXIT ;  /* 0x000000000000794d */ /* 0x000fea0003800000 */
.L_x_0:
[----:B------:R-:W-:-:S00]  /*0140*/  BRA `(.L_x_0) ;  /* 0xfffffffc00fc7947 */ /* 0x000fc0000383ffff */
[----:B------:R-:W-:-:S00]  /*0150*/  NOP ;  /* 0x0000000000007918 */ /* 0x000fc00000000000 */
        /* <DEDUP_REMOVED lines=10> */
.L_x_7:


//--------------------- .text._Z19sequentialAddKernelPfS_S_i --------------------------
	.section	.text._Z19sequentialAddKernelPfS_S_i,"ax",@progbits
	.align	128
        .global         _Z19sequentialAddKernelPfS_S_i
        .type           _Z19sequentialAddKernelPfS_S_i,@function
        .size           _Z19sequentialAddKernelPfS_S_i,(.L_x_8 - _Z19sequentialAddKernelPfS_S_i)
        .other          _Z19sequentialAddKernelPfS_S_i,@"STO_CUDA_ENTRY STV_DEFAULT"
_Z19sequentialAddKernelPfS_S_i:
.text._Z19sequentialAddKernelPfS_S_i:
[----:B------:R-:W-:Y:S08]  /*0000*/  LDC R1, c[0x0][0x37c] ;  /* 0x0000df00ff017b82 */ /* 0x000ff00000000800 */
[----:B------:R-:W0:Y:S02]  /*0010*/  LDC R2, c[0x0][0x398] ;  /* 0x0000e600ff027b82 */ /* 0x000e240000000800 */
[----:B0-----:R-:W-:-:S13]  /*0020*/  ISETP.GE.AND P0, PT, R2, 0x1, PT ;  /* 0x000000010200780c */ /* 0x001fda0003f06270 */
[----:B------:R-:W-:Y:S05]  /*0030*/  @!P0 EXIT ;  /* 0x000000000000894d */ /* 0x000fea0003800000 */
[C---:B------:R-:W-:Y:S01]  /*0040*/  ISETP.GE.U32.AND P1, PT, R2.reuse, 0x10, PT ;  /* 0x000000100200780c */ /* 0x040fe20003f26070 */
[----:B------:R-:W0:Y:S01]  /*0050*/  LDCU.64 UR12, c[0x0][0x358] ;  /* 0x00006b00ff0c77ac */ /* 0x000e220008000a00 */
[----:B------:R-:W-:Y:S01]  /*0060*/  LOP3.LUT R12, R2, 0xf, RZ, 0xc0, !PT ;  /* 0x0000000f020c7812 */ /* 0x000fe200078ec0ff */
[----:B------:R-:W-:-:S03]  /*0070*/  HFMA2 R0, -RZ, RZ, 0, 0 ;  /* 0x00000000ff007431 */ /* 0x000fc600000001ff */
[----:B------:R-:W-:-:S07]  /*0080*/  ISETP.NE.AND P0, PT, R12, RZ, PT ;  /* 0x000000ff0c00720c */ /* 0x000fce0003f05270 */
[----:B------:R-:W-:Y:S06]  /*0090*/  @!P1 BRA `(.L_x_1) ;  /* 0x0000000400789947 */ /* 0x000fec0003800000 */
[----:B------:R-:W1:Y:S01]  /*00a0*/  LDCU.128 UR4, c[0x0][0x380] ;  /* 0x00007000ff0477ac */ /* 0x000e620008000c00 */
[----:B------:R-:W-:Y:S01]  /*00b0*/  LOP3.LUT R0, R2, 0x7ffffff0, RZ, 0xc0, !PT ;  /* 0x7ffffff002007812 */ /* 0x000fe200078ec0ff */
[----:B------:R-:W2:Y:S03]  /*00c0*/  LDCU.64 UR10, c[0x0][0x390] ;  /* 0x00007200ff0a77ac */ /* 0x000ea60008000a00 */
[----:B------:R-:W-:Y:S01]  /*00d0*/  IADD3 R3, PT, PT, -R0, RZ, RZ ;  /* 0x000000ff00037210 */ /* 0x000fe20007ffe1ff */
[----:B-1----:R-:W-:Y:S02]  /*00e0*/  UIADD3 UR8, UP0, UPT, UR4, 0x20, URZ ;  /* 0x0000002004087890 */ /* 0x002fe4000ff1e0ff */
[----:B------:R-:W-:Y:S02]  /*00f0*/  UIADD3 UR6, UP1, UPT, UR6, 0x20, URZ ;  /* 0x0000002006067890 */ /* 0x000fe4000ff3e0ff */
[----:B--2---:R-:W-:-:S02]  /*0100*/  UIADD3 UR4, UP2, UPT, UR10, 0x20, URZ ;  /* 0x000000200a047890 */ /* 0x004fc4000ff5e0ff */
[----:B------:R-:W-:Y:S01]  /*0110*/  UIADD3.X UR9, UPT, UPT, URZ, UR5, URZ, UP0, !UPT ;  /* 0x00000005ff097290 */ /* 0x000fe200087fe4ff */
[----:B------:R-:W-:Y:S01]  /*0120*/  MOV R16, UR8 ;  /* 0x0000000800107c02 */ /* 0x000fe20008000f00 */
[----:B------:R-:W-:Y:S01]  /*0130*/  UIADD3.X UR7, UPT, UPT, URZ, UR7, URZ, UP1, !UPT ;  /* 0x00000007ff077290 */ /* 0x000fe20008ffe4ff */
[----:B------:R-:W-:Y:S01]  /*0140*/  IMAD.U32 R11, RZ, RZ, UR6 ;  /* 0x00000006ff0b7e24 */ /* 0x000fe2000f8e00ff */
[----:B------:R-:W-:Y:S01]  /*0150*/  UIADD3.X UR5, UPT, UPT, URZ, UR11, URZ, UP2, !UPT ;  /* 0x0000000bff057290 */ /* 0x000fe200097fe4ff */
[----:B------:R-:W-:Y:S02]  /*0160*/  MOV R10, UR4 ;  /* 0x00000004000a7c02 */ /* 0x000fe40008000f00 */
[----:B------:R-:W-:Y:S02]  /*0170*/  MOV R5, UR9 ;  /* 0x0000000900057c02 */ /* 0x000fe40008000f00 */
[----:B------:R-:W-:Y:S01]  /*0180*/  MOV R14, UR7 ;  /* 0x00000007000e7c02 */ /* 0x000fe20008000f00 */
[----:B------:R-:W-:-:S07]  /*0190*/  IMAD.U32 R13, RZ, RZ, UR5 ;  /* 0x00000005ff0d7e24 */ /* 0x000fce000f8e00ff */
.L_x_2:
[----:B------:R-:W-:Y:S02]  /*01a0*/  MOV R4, R16 ;  /* 0x0000001000047202 */ /* 0x000fe40000000f00 */
[----:B------:R-:W-:Y:S02]  /*01b0*/  MOV R6, R11 ;  /* 0x0000000b00067202 */ /* 0x000fe40000000f00 */
[----:B------:R-:W-:Y:S01]  /*01c0*/  MOV R7, R14 ;  /* 0x0000000e00077202 */ /* 0x000fe20000000f00 */
[----:B0-2---:R-:W2:Y:S04]  /*01d0*/  LDG.E R8, desc[UR12][R4.64+-0x20] ;  /* 0xffffe00c04087981 */ /* 0x005ea8000c1e1900 */
[----:B------:R-:W2:Y:S02]  /*01e0*/  LDG.E R9, desc[UR12][R6.64+-0x20] ;  /* 0xffffe00c06097981 */ /* 0x000ea4000c1e1900 */
[----:B--2---:R-:W-:Y:S01]  /*01f0*/  FADD R11, R8, R9 ;  /* 0x00000009080b7221 */ /* 0x004fe20000000000 */
[----:B------:R-:W-:Y:S01]  /*0200*/  IMAD.MOV.U32 R8, RZ, RZ, R10 ;  /* 0x000000ffff087224 */ /* 0x000fe200078e000a */
[----:B------:R-:W-:-:S05]  /*0210*/  MOV R9, R13 ;  /* 0x0000000d00097202 */ /* 0x000fca0000000f00 */
[----:B------:R0:W-:Y:S04]  /*0220*/  STG.E desc[UR12][R8.64+-0x20], R11 ;  /* 0xffffe00b08007986 */ /* 0x0001e8000c10190c */
[----:B------:R-:W2:Y:S04]  /*0230*/  LDG.E R10, desc[UR12][R4.64+-0x1c] ;  /* 0xffffe40c040a7981 */ /* 0x000ea8000c1e1900 */
[----:B------:R-:W2:Y:S02]  /*0240*/  LDG.E R13, desc[UR12][R6.64+-0x1c] ;  /* 0xffffe40c060d7981 */ /* 0x000ea4000c1e1900 */
[----:B--2---:R-:W-:-:S05]  /*0250*/  FADD R13, R10, R13 ;  /* 0x0000000d0a0d7221 */ /* 0x004fca0000000000 */
[----:B------:R1:W-:Y:S04]  /*0260*/  STG.E desc[UR12][R8.64+-0x1c], R13 ;  /* 0xffffe40d08007986 */ /* 0x0003e8000c10190c */
[----:B------:R-:W2:Y:S04]  /*0270*/  LDG.E R10, desc[UR12][R4.64+-0x18] ;  /* 0xffffe80c040a7981 */ /* 0x000ea8000c1e1900 */
[----:B------:R-:W2:Y:S02]  /*0280*/  LDG.E R15, desc[UR12][R6.64+-0x18] ;  /* 0xffffe80c060f7981 */ /* 0x000ea4000c1e1900 */
[----:B--2---:R-:W-:-:S05]  /*0290*/  FADD R15, R10, R15 ;  /* 0x0000000f0a0f7221 */ /* 0x004fca0000000000 */
[----:B------:R2:W-:Y:S04]  /*02a0*/  STG.E desc[UR12][R8.64+-0x18], R15 ;  /* 0xffffe80f08007986 */ /* 0x0005e8000c10190c */
[----:B------:R-:W3:Y:S04]  /*02b0*/  LDG.E R10, desc[UR12][R4.64+-0x14] ;  /* 0xffffec0c040a7981 */ /* 0x000ee8000c1e1900 */
[----:B------:R-:W3:Y:S02]  /*02c0*/  LDG.E R17, desc[UR12][R6.64+-0x14] ;  /* 0xffffec0c06117981 */ /* 0x000ee4000c1e1900 */
[----:B---3--:R-:W-:-:S05]  /*02d0*/  FADD R17, R10, R17 ;  /* 0x000000110a117221 */ /* 0x008fca0000000000 */
[----:B------:R3:W-:Y:S04]  /*02e0*/  STG.E desc[UR12][R8.64+-0x14], R17 ;  /* 0xffffec1108007986 */ /* 0x0007e8000c10190c */
[----:B------:R-:W4:Y:S04]  /*02f0*/  LDG.E R10, desc[UR12][R4.64+-0x10] ;  /* 0xfffff00c040a7981 */ /* 0x000f28000c1e1900 */
[----:B0-----:R-:W4:Y:S02]  /*0300*/  LDG.E R11, desc[UR12][R6.64+-0x10] ;  /* 0xfffff00c060b7981 */ /* 0x001f24000c1e1900 */
[----:B----4-:R-:W-:-:S05]  /*0310*/  FADD R11, R10, R11 ;  /* 0x0000000b0a0b7221 */ /* 0x010fca0000000000 */
[----:B------:R0:W-:Y:S04]  /*0320*/  STG.E desc[UR12][R8.64+-0x10], R11 ;  /* 0xfffff00b08007986 */ /* 0x0001e8000c10190c */
[----:B------:R-:W4:Y:S04]  /*0330*/  LDG.E R10, desc[UR12][R4.64+-0xc] ;  /* 0xfffff40c040a7981 */ /* 0x000f28000c1e1900 */
[----:B-1----:R-:W4:Y:S02]  /*0340*/  LDG.E R13, desc[UR12][R6.64+-0xc] ;  /* 0xfffff40c060d7981 */ /* 0x002f24000c1e1900 */
[----:B----4-:R-:W-:-:S05]  /*0350*/  FADD R13, R10, R13 ;  /* 0x0000000d0a0d7221 */ /* 0x010fca0000000000 */
[----:B------:R1:W-:Y:S04]  /*0360*/  STG.E desc[UR12][R8.64+-0xc], R13 ;  /* 0xfffff40d08007986 */ /* 0x0003e8000c10190c */
[----:B------:R-:W4:Y:S04]  /*0370*/  LDG.E R10, desc[UR12][R4.64+-0x8] ;  /* 0xfffff80c040a7981 */ /* 0x000f28000c1e1900 */
[----:B--2---:R-:W4:Y:S02]  /*0380*/  LDG.E R15, desc[UR12][R6.64+-0x8] ;  /* 0xfffff80c060f7981 */ /* 0x004f24000c1e1900 */
[----:B----4-:R-:W-:-:S05]  /*0390*/  FADD R15, R10, R15 ;  /* 0x0000000f0a0f7221 */ /* 0x010fca0000000000 */
[----:B------:R2:W-:Y:S04]  /*03a0*/  STG.E desc[UR12][R8.64+-0x8], R15 ;  /* 0xfffff80f08007986 */ /* 0x0005e8000c10190c */
[----:B------:R-:W4:Y:S04]  /*03b0*/  LDG.E R10, desc[UR12][R4.64+-0x4] ;  /* 0xfffffc0c040a7981 */ /* 0x000f28000c1e1900 */
[----:B---3--:R-:W4:Y:S02]  /*03c0*/  LDG.E R17, desc[UR12][R6.64+-0x4] ;  /* 0xfffffc0c06117981 */ /* 0x008f24000c1e1900 */
[----:B----4-:R-:W-:-:S05]  /*03d0*/  FADD R17, R10, R17 ;  /* 0x000000110a117221 */ /* 0x010fca0000000000 */
        /* <DEDUP_REMOVED lines=26> */
[----:B--2---:R-:W4:Y:S01]  /*0580*/  LDG.E R15, desc[UR12][R6.64+0x18] ;  /* 0x0000180c060f7981 */ /* 0x004f22000c1e1900 */
[----:B------:R-:W-:Y:S01]  /*0590*/  IADD3 R3, PT, PT, R3, 0x10, RZ ;  /* 0x0000001003037810 */ /* 0x000fe20007ffe0ff */
[----:B----4-:R-:W-:-:S05]  /*05a0*/  FADD R15, R10, R15 ;  /* 0x0000000f0a0f7221 */ /* 0x010fca0000000000 */
[----:B------:R2:W-:Y:S04]  /*05b0*/  STG.E desc[UR12][R8.64+0x18], R15 ;  /* 0x0000180f08007986 */ /* 0x0005e8000c10190c */
[----:B------:R4:W5:Y:S04]  /*05c0*/  LDG.E R10, desc[UR12][R4.64+0x1c] ;  /* 0x00001c0c040a7981 */ /* 0x000968000c1e1900 */
[----:B---3--:R-:W5:Y:S01]  /*05d0*/  LDG.E R17, desc[UR12][R6.64+0x1c] ;  /* 0x00001c0c06117981 */ /* 0x008f62000c1e1900 */
[----:B------:R-:W-:Y:S02]  /*05e0*/  ISETP.NE.AND P1, PT, R3, RZ, PT ;  /* 0x000000ff0300720c */ /* 0x000fe40003f25270 */
[----:B0-----:R-:W-:-:S02]  /*05f0*/  IADD3 R11, P3, PT, R6, 0x40, RZ ;  /* 0x00000040060b7810 */ /* 0x001fc40007f7e0ff */
[----:B------:R-:W-:-:S03]  /*0600*/  IADD3 R16, P2, PT, R4, 0x40, RZ ;  /* 0x0000004004107810 */ /* 0x000fc60007f5e0ff */
[----:B------:R-:W-:Y:S01]  /*0610*/  IMAD.X R14, RZ, RZ, R7, P3 ;  /* 0x000000ffff0e7224 */ /* 0x000fe200018e0607 */
[----:B----4-:R-:W-:Y:S01]  /*0620*/  IADD3.X R5, PT, PT, RZ, R5, RZ, P2, !PT ;  /* 0x00000005ff057210 */ /* 0x010fe200017fe4ff */
[----:B-----5:R-:W-:Y:S01]  /*0630*/  FADD R17, R10, R17 ;  /* 0x000000110a117221 */ /* 0x020fe20000000000 */
[----:B------:R-:W-:-:S04]  /*0640*/  IADD3 R10, P4, PT, R8, 0x40, RZ ;  /* 0x00000040080a7810 */ /* 0x000fc80007f9e0ff */
[----:B------:R2:W-:Y:S01]  /*0650*/  STG.E desc[UR12][R8.64+0x1c], R17 ;  /* 0x00001c1108007986 */ /* 0x0005e2000c10190c */
[----:B-1----:R-:W-:Y:S01]  /*0660*/  IADD3.X R13, PT, PT, RZ, R9, RZ, P4, !PT ;  /* 0x00000009ff0d7210 */ /* 0x002fe200027fe4ff */
[----:B------:R-:W-:Y:S07]  /*0670*/  @P1 BRA `(.L_x_2) ;  /* 0xfffffff800c81947 */ /* 0x000fee000383ffff */
.L_x_1:
[----:B0-----:R-:W-:Y:S05]  /*0680*/  @!P0 EXIT ;  /* 0x000000000000894d */ /* 0x001fea0003800000 */
[----:B------:R-:W-:Y:S02]  /*0690*/  ISETP.GE.U32.AND P0, PT, R12, 0x8, PT ;  /* 0x000000080c00780c */ /* 0x000fe40003f06070 */
[----:B------:R-:W-:-:S04]  /*06a0*/  LOP3.LUT R14, R2, 0x7, RZ, 0xc0, !PT ;  /* 0x00000007020e7812 */ /* 0x000fc800078ec0ff */
[----:B------:R-:W-:-:S07]  /*06b0*/  ISETP.NE.AND P1, PT, R14, RZ, PT ;  /* 0x000000ff0e00720c */ /* 0x000fce0003f25270 */
[----:B------:R-:W-:Y:S06]  /*06c0*/  @!P0 BRA `(.L_x_3) ;  /* 0x00000000009c8947 */ /* 0x000fec0003800000 */
[----:B------:R-:W0:Y:S08]  /*06d0*/  LDC.64 R4, c[0x0][0x380] ;  /* 0x0000e000ff047b82 */ /* 0x000e300000000a00 */
[----:B------:R-:W1:Y:S08]  /*06e0*/  LDC.64 R6, c[0x0][0x388] ;  /* 0x0000e200ff067b82 */ /* 0x000e700000000a00 */
[----:B--2---:R-:W2:Y:S01]  /*06f0*/  LDC.64 R8, c[0x0][0x390] ;  /* 0x0000e400ff087b82 */ /* 0x004ea20000000a00 */
[----:B0-----:R-:W-:-:S05]  /*0700*/  IMAD.WIDE.U32 R4, R0, 0x4, R4 ;  /* 0x0000000400047825 */ /* 0x001fca00078e0004 */
[----:B------:R-:W3:Y:S01]  /*0710*/  LDG.E R3, desc[UR12][R4.64] ;  /* 0x0000000c04037981 */ /* 0x000ee2000c1e1900 */
[----:B-1----:R-:W-:-:S05]  /*0720*/  IMAD.WIDE.U32 R6, R0, 0x4, R6 ;  /* 0x0000000400067825 */ /* 0x002fca00078e0006 */
[----:B------:R-:W3:Y:S01]  /*0730*/  LDG.E R10, desc[UR12][R6.64] ;  /* 0x0000000c060a7981 */ /* 0x000ee2000c1e1900 */
[----:B--2---:R-:W-:-:S04]  /*0740*/  IMAD.WIDE.U32 R8, R0, 0x4, R8 ;  /* 0x0000000400087825 */ /* 0x004fc800078e0008 */
[----:B---3--:R-:W-:-:S05]  /*0750*/  FADD R3, R3, R10 ;  /* 0x0000000a03037221 */ /* 0x008fca0000000000 */
        /* <DEDUP_REMOVED lines=13> */
[----:B0-----:R-:W4:Y:S04]  /*0830*/  LDG.E R3, desc[UR12][R4.64+0x10] ;  /* 0x0000100c04037981 */ /* 0x001f28000c1e1900 */
[----:B------:R-:W4:Y:S02]  /*0840*/  LDG.E R10, desc[UR12][R6.64+0x10] ;  /* 0x0000100c060a7981 */ /* 0x000f24000c1e1900 */
        /* <DEDUP_REMOVED lines=10> */
[----:B------:R-:W2:Y:S04]  /*08f0*/  LDG.E R10, desc[UR12][R4.64+0x1c] ;  /* 0x00001c0c040a7981 */ /* 0x000ea8000c1e1900 */
[----:B---3--:R-:W2:Y:S01]  /*0900*/  LDG.E R15, desc[UR12][R6.64+0x1c] ;  /* 0x00001c0c060f7981 */ /* 0x008ea2000c1e1900 */
[----:B------:R-:W-:Y:S01]  /*0910*/  IADD3 R0, PT, PT, R0, 0x8, RZ ;  /* 0x0000000800007810 */ /* 0x000fe20007ffe0ff */
[----:B--2---:R-:W-:-:S05]  /*0920*/  FADD R15, R10, R15 ;  /* 0x0000000f0a0f7221 */ /* 0x004fca0000000000 */
[----:B------:R0:W-:Y:S02]  /*0930*/  STG.E desc[UR12][R8.64+0x1c], R15 ;  /* 0x00001c0f08007986 */ /* 0x0001e4000c10190c */
.L_x_3:
[----:B------:R-:W-:Y:S05]  /*0940*/  @!P1 EXIT ;  /* 0x000000000000994d */ /* 0x000fea0003800000 */
[----:B------:R-:W-:Y:S02]  /*0950*/  ISETP.GE.U32.AND P0, PT, R14, 0x4, PT ;  /* 0x000000040e00780c */ /* 0x000fe40003f06070 */
[----:B------:R-:W-:-:S04]  /*0960*/  LOP3.LUT R2, R2, 0x3, RZ, 0xc0, !PT ;  /* 0x0000000302027812 */ /* 0x000fc800078ec0ff */
[----:B------:R-:W-:-:S07]  /*0970*/  ISETP.NE.AND P1, PT, R2, RZ, PT ;  /* 0x000000ff0200720c */ /* 0x000fce0003f25270 */
[----:B------:R-:W-:Y:S06]  /*0980*/  @!P0 BRA `(.L_x_4) ;  /* 0x00000000005c8947 */ /* 0x000fec0003800000 */
[----:B------:R-:W1:Y:S08]  /*0990*/  LDC.64 R4, c[0x0][0x380] ;  /* 0x0000e000ff047b82 */ /* 0x000e700000000a00 */
[----:B------:R-:W3:Y:S08]  /*09a0*/  LDC.64 R6, c[0x0][0x388] ;  /* 0x0000e200ff067b82 */ /* 0x000ef00000000a00 */
[----:B0-2---:R-:W0:Y:S01]  /*09b0*/  LDC.64 R8, c[0x0][0x390] ;  /* 0x0000e400ff087b82 */ /* 0x005e220000000a00 */
[----:B-1----:R-:W-:-:S05]  /*09c0*/  IMAD.WIDE.U32 R4, R0, 0x4, R4 ;  /* 0x0000000400047825 */ /* 0x002fca00078e0004 */
[----:B------:R-:W2:Y:S01]  /*09d0*/  LDG.E R3, desc[UR12][R4.64] ;  /* 0x0000000c04037981 */ /* 0x000ea2000c1e1900 */
[----:B---3--:R-:W-:-:S05]  /*09e0*/  IMAD.WIDE.U32 R6, R0, 0x4, R6 ;  /* 0x0000000400067825 */ /* 0x008fca00078e0006 */
[----:B------:R-:W2:Y:S01]  /*09f0*/  LDG.E R10, desc[UR12][R6.64] ;  /* 0x0000000c060a7981 */ /* 0x000ea2000c1e1900 */
[----:B0-----:R-:W-:-:S04]  /*0a00*/  IMAD.WIDE.U32 R8, R0, 0x4, R8 ;  /* 0x0000000400087825 */ /* 0x001fc800078e0008 */
[----:B--2---:R-:W-:-:S05]  /*0a10*/  FADD R3, R3, R10 ;  /* 0x0000000a03037221 */ /* 0x004fca0000000000 */
        /* <DEDUP_REMOVED lines=9> */
[----:B------:R-:W2:Y:S04]  /*0ab0*/  LDG.E R10, desc[UR12][R4.64+0xc] ;  /* 0x00000c0c040a7981 */ /* 0x000ea8000c1e1900 */
[----:B------:R-:W2:Y:S01]  /*0ac0*/  LDG.E R15, desc[UR12][R6.64+0xc] ;  /* 0x00000c0c060f7981 */ /* 0x000ea2000c1e1900 */
[----:B------:R-:W-:Y:S01]  /*0ad0*/  IADD3 R0, PT, PT, R0, 0x4, RZ ;  /* 0x0000000400007810 */ /* 0x000fe20007ffe0ff */
[----:B--2---:R-:W-:-:S05]  /*0ae0*/  FADD R15, R10, R15 ;  /* 0x0000000f0a0f7221 */ /* 0x004fca0000000000 */
[----:B------:R1:W-:Y:S02]  /*0af0*/  STG.E desc[UR12][R8.64+0xc], R15 ;  /* 0x00000c0f08007986 */ /* 0x0003e4000c10190c */
.L_x_4:
[----:B------:R-:W-:Y:S05]  /*0b00*/  @!P1 EXIT ;  /* 0x000000000000994d */ /* 0x000fea0003800000 */
[----:B------:R-:W3:Y:S08]  /*0b10*/  LDC.64 R4, c[0x0][0x390] ;  /* 0x0000e400ff047b82 */ /* 0x000ef00000000a00 */
[----:B------:R-:W4:Y:S08]  /*0b20*/  LDC.64 R6, c[0x0][0x388] ;  /* 0x0000e200ff067b82 */ /* 0x000f300000000a00 */
[----:B012---:R-:W0:Y:S01]  /*0b30*/  LDC.64 R8, c[0x0][0x380] ;  /* 0x0000e000ff087b82 */ /* 0x007e220000000a00 */
[----:B---3--:R-:W-:-:S04]  /*0b40*/  IMAD.WIDE.U32 R4, R0, 0x4, R4 ;  /* 0x0000000400047825 */ /* 0x008fc800078e0004 */
[----:B------:R-:W-:Y:S01]  /*0b50*/  IMAD.MOV.U32 R10, RZ, RZ, R4 ;  /* 0x000000ffff0a7224 */ /* 0x000fe200078e0004 */
[----:B------:R-:W-:Y:S01]  /*0b60*/  MOV R13, R5 ;  /* 0x00000005000d7202 */ /* 0x000fe20000000f00 */
[----:B----4-:R-:W-:-:S05]  /*0b70*/  IMAD.WIDE.U32 R6, R0, 0x4, R6 ;  /* 0x0000000400067825 */ /* 0x010fca00078e0006 */
[----:B------:R-:W-:Y:S01]  /*0b80*/  MOV R11, R7 ;  /* 0x00000007000b7202 */ /* 0x000fe20000000f00 */
[----:B0-----:R-:W-:Y:S01]  /*0b90*/  IMAD.WIDE.U32 R8, R0, 0x4, R8 ;  /* 0x0000000400087825 */ /* 0x001fe200078e0008 */
[----:B------:R-:W-:-:S07]  /*0ba0*/  IADD3 R0, PT, PT, -R2, RZ, RZ ;  /* 0x000000ff02007210 */ /* 0x000fce0007ffe1ff */
.L_x_5:
[----:B0-----:R-:W-:Y:S01]  /*0bb0*/  IMAD.MOV.U32 R2, RZ, RZ, R8 ;  /* 0x000000ffff027224 */ /* 0x001fe200078e0008 */
[----:B------:R-:W-:Y:S02]  /*0bc0*/  MOV R5, R11 ;  /* 0x0000000b00057202 */ /* 0x000fe40000000f00 */
[----:B------:R-:W-:Y:S02]  /*0bd0*/  MOV R3, R9 ;  /* 0x0000000900037202 */ /* 0x000fe40000000f00 */
[----:B------:R-:W-:-:S03]  /*0be0*/  MOV R4, R6 ;  /* 0x0000000600047202 */ /* 0x000fc60000000f00 */
[----:B------:R0:W2:Y:S04]  /*0bf0*/  LDG.E R2, desc[UR12][R2.64] ;  /* 0x0000000c02027981 */ /* 0x0000a8000c1e1900 */
[----:B------:R-:W2:Y:S01]  /*0c00*/  LDG.E R5, desc[UR12][R4.64] ;  /* 0x0000000c04057981 */ /* 0x000ea2000c1e1900 */
[----:B------:R-:W-:Y:S02]  /*0c10*/  IADD3 R0, PT, PT, R0, 0x1, RZ ;  /* 0x0000000100007810 */ /* 0x000fe40007ffe0ff */
[----:B------:R-:W-:Y:S02]  /*0c20*/  IADD3 R6, P2, PT, R6, 0x4, RZ ;  /* 0x0000000406067810 */ /* 0x000fe40007f5e0ff */
[----:B------:R-:W-:Y:S01]  /*0c30*/  ISETP.NE.AND P0, PT, R0, RZ, PT ;  /* 0x000000ff0000720c */ /* 0x000fe20003f05270 */
[----:B0-----:R-:W-:Y:S01]  /*0c40*/  IMAD.MOV.U32 R3, RZ, RZ, R13 ;  /* 0x000000ffff037224 */ /* 0x001fe200078e000d */
[----:B------:R-:W-:-:S02]  /*0c50*/  IADD3 R8, P3, PT, R8, 0x4, RZ ;  /* 0x0000000408087810 */ /* 0x000fc40007f7e0ff */
[----:B------:R-:W-:Y:S02]  /*0c60*/  IADD3.X R11, PT, PT, RZ, R11, RZ, P2, !PT ;  /* 0x0000000bff0b7210 */ /* 0x000fe400017fe4ff */
[----:B------:R-:W-:Y:S01]  /*0c70*/  IADD3.X R9, PT, PT, RZ, R9, RZ, P3, !PT ;  /* 0x00000009ff097210 */ /* 0x000fe20001ffe4ff */
[----:B--2---:R-:W-:Y:S01]  /*0c80*/  FADD R7, R2, R5 ;  /* 0x0000000502077221 */ /* 0x004fe20000000000 */
[----:B------:R-:W-:Y:S02]  /*0c90*/  MOV R2, R10 ;  /* 0x0000000a00027202 */ /* 0x000fe40000000f00 */
[----:B------:R-:W-:-:S03]  /*0ca0*/  IADD3 R10, P1, PT, R10, 0x4, RZ ;  /* 0x000000040a0a7810 */ /* 0x000fc60007f3e0ff */
[----:B------:R0:W-:Y:S01]  /*0cb0*/  STG.E desc[UR12][R2.64], R7 ;  /* 0x0000000702007986 */ /* 0x0001e2000c10190c */
[----:B------:R-:W-:Y:S01]  /*0cc0*/  IADD3.X R13, PT, PT, RZ, R13, RZ, P1, !PT ;  /* 0x0000000dff0d7210 */ /* 0x000fe20000ffe4ff */
[----:B------:R-:W-:Y:S08]  /*0cd0*/  @P0 BRA `(.L_x_5) ;  /* 0xfffffffc00b40947 */ /* 0x000ff0000383ffff */
[----:B------:R-:W-:Y:S05]  /*0ce0*/  EXIT ;  /* 0x000000000000794d */ /* 0x000fea0003800000 */
.L_x_6:
        /* <DEDUP_REMOVED lines=9> */
.L_x_8:


//--------------------- .nv.shared.reserved.0     --------------------------
	.section	.nv.shared.reserved.0,"aw",@nobits
	.weak		__nv_reservedSMEM_offset_0_alias
	.size		__nv_reservedSMEM_offset_0_alias, 0, 64
	.other		__nv_reservedSMEM_offset_0_alias,@"STO_CUDA_RESERVED_SHARED STV_DEFAULT"
__nv_reservedSMEM_offset_0_alias:
	.zero		0
	.zero		64


//--------------------- .nv.constant0._Z9addKernelPfS_S_i --------------------------
	.section	.nv.constant0._Z9addKernelPfS_S_i,"a",@progbits
	.sectionflags	@""
	.align	4
.nv.constant0._Z9addKernelPfS_S_i:
	.zero		924


//--------------------- .nv.constant0._Z19sequentialAddKernelPfS_S_i --------------------------
	.section	.nv.constant0._Z19sequentialAddKernelPfS_S_i,"a",@progbits
	.sectionflags	@""
	.align	4
.nv.constant0._Z19sequentialAddKernelPfS_S_i:
	.zero		924


//--------------------- SYMBOLS --------------------------

	.type		.nv.reservedSmem.offset0,@object
	.size		.nv.reservedSmem.offset0,0x4
